	.headerflags	@"EF_CUDA_TEXMODE_UNIFIED EF_CUDA_64BIT_ADDRESS EF_CUDA_ACCELERATORS EF_CUDA_SM90 EF_CUDA_VIRTUAL_SM(EF_CUDA_SM90)"
	.elftype	@"ET_EXEC"


//--------------------- .nv.info                  --------------------------
	.section	.nv.info,"",@"SHT_CUDA_INFO"
	.align	4


	//----- nvinfo : EIATTR_REGCOUNT
	.align		4
        /*0000*/ 	.byte	0x04, 0x2f
        /*0002*/ 	.short	(.L_1 - .L_0)
	.align		4
.L_0:
        /*0004*/ 	.word	index@(triton_poi_fused_convolution_max_pool2d_with_indices_relu_14)
        /*0008*/ 	.word	0x00000018


	//----- nvinfo : EIATTR_MIN_STACK_SIZE
	.align		4
.L_1:
        /*000c*/ 	.byte	0x04, 0x12
        /*000e*/ 	.short	(.L_3 - .L_2)
	.align		4
.L_2:
        /*0010*/ 	.word	index@(triton_poi_fused_convolution_max_pool2d_with_indices_relu_14)
        /*0014*/ 	.word	0x00000000


	//----- nvinfo : EIATTR_FRAME_SIZE
	.align		4
.L_3:
        /*0018*/ 	.byte	0x04, 0x11
        /*001a*/ 	.short	(.L_5 - .L_4)
	.align		4
.L_4:
        /*001c*/ 	.word	index@(triton_poi_fused_convolution_max_pool2d_with_indices_relu_14)
        /*0020*/ 	.word	0x00000000


	//----- nvinfo : EIATTR_MIN_STACK_SIZE
	.align		4
.L_5:
        /*0024*/ 	.byte	0x04, 0x12
        /*0026*/ 	.short	(.L_7 - .L_6)
	.align		4
.L_6:
        /*0028*/ 	.word	index@(triton_poi_fused_convolution_max_pool2d_with_indices_relu_14)
        /*002c*/ 	.word	0x00000000
.L_7:


//--------------------- .nv.info.triton_poi_fused_convolution_max_pool2d_with_indices_relu_14 --------------------------
	.section	.nv.info.triton_poi_fused_convolution_max_pool2d_with_indices_relu_14,"",@"SHT_CUDA_INFO"
	.sectionflags	@""
	.align	4


	//----- nvinfo : EIATTR_CUDA_API_VERSION
	.align		4
        /*0000*/ 	.byte	0x04, 0x37
        /*0002*/ 	.short	(.L_9 - .L_8)
.L_8:
        /*0004*/ 	.word	0x0000007c


	//----- nvinfo : EIATTR_KPARAM_INFO
	.align		4
.L_9:
        /*0008*/ 	.byte	0x04, 0x17
        /*000a*/ 	.short	(.L_11 - .L_10)
.L_10:
        /*000c*/ 	.word	0x00000000
        /*0010*/ 	.short	0x0004
        /*0012*/ 	.short	0x001c
        /*0014*/ 	.byte	0x00, 0xf0, 0x11, 0x00


	//----- nvinfo : EIATTR_KPARAM_INFO
	.align		4
.L_11:
        /*0018*/ 	.byte	0x04, 0x17
        /*001a*/ 	.short	(.L_13 - .L_12)
.L_12:
        /*001c*/ 	.word	0x00000000
        /*0020*/ 	.short	0x0003
        /*0022*/ 	.short	0x0018
        /*0024*/ 	.byte	0x00, 0xf0, 0x11, 0x00


	//----- nvinfo : EIATTR_KPARAM_INFO
	.align		4
.L_13:
        /*0028*/ 	.byte	0x04, 0x17
        /*002a*/ 	.short	(.L_15 - .L_14)
.L_14:
        /*002c*/ 	.word	0x00000000
        /*0030*/ 	.short	0x0002
        /*0032*/ 	.short	0x0010
        /*0034*/ 	.byte	0x00, 0xf4, 0x21, 0x00


	//----- nvinfo : EIATTR_KPARAM_INFO
	.align		4
.L_15:
        /*0038*/ 	.byte	0x04, 0x17
        /*003a*/ 	.short	(.L_17 - .L_16)
.L_16:
        /*003c*/ 	.word	0x00000000
        /*0040*/ 	.short	0x0001
        /*0042*/ 	.short	0x0008
        /*0044*/ 	.byte	0x00, 0xf4, 0x21, 0x00


	//----- nvinfo : EIATTR_KPARAM_INFO
	.align		4
.L_17:
        /*0048*/ 	.byte	0x04, 0x17
        /*004a*/ 	.short	(.L_19 - .L_18)
.L_18:
        /*004c*/ 	.word	0x00000000
        /*0050*/ 	.short	0x0000
        /*0052*/ 	.short	0x0000
        /*0054*/ 	.byte	0x00, 0xf4, 0x21, 0x00


	//----- nvinfo : EIATTR_SPARSE_MMA_MASK
	.align		4
.L_19:
        /*0058*/ 	.byte	0x03, 0x50
        /*005a*/ 	.short	0x0000


	//----- nvinfo : EIATTR_MAXREG_COUNT
	.align		4
        /*005c*/ 	.byte	0x03, 0x1b
        /*005e*/ 	.short	0x00ff


	//----- nvinfo : EIATTR_EXIT_INSTR_OFFSETS
	.align		4
        /*0060*/ 	.byte	0x04, 0x1c
        /*0062*/ 	.short	(.L_21 - .L_20)


	//   ....[0]....
.L_20:
        /*0064*/ 	.word	0x000005f0


	//   ....[1]....
        /*0068*/ 	.word	0x00000670


	//----- nvinfo : EIATTR_REQNTID
	.align		4
.L_21:
        /*006c*/ 	.byte	0x04, 0x10
        /*006e*/ 	.short	(.L_23 - .L_22)
.L_22:
        /*0070*/ 	.word	0x00000080
        /*0074*/ 	.word	0x00000001
        /*0078*/ 	.word	0x00000001


	//----- nvinfo : EIATTR_CBANK_PARAM_SIZE
	.align		4
.L_23:
        /*007c*/ 	.byte	0x03, 0x19
        /*007e*/ 	.short	0x0020


	//----- nvinfo : EIATTR_PARAM_CBANK
	.align		4
        /*0080*/ 	.byte	0x04, 0x0a
        /*0082*/ 	.short	(.L_25 - .L_24)
	.align		4
.L_24:
        /*0084*/ 	.word	index@(.nv.constant0.triton_poi_fused_convolution_max_pool2d_with_indices_relu_14)
        /*0088*/ 	.short	0x0210
        /*008a*/ 	.short	0x0020


	//----- nvinfo : EIATTR_SW_WAR
	.align		4
.L_25:
        /*008c*/ 	.byte	0x04, 0x36
        /*008e*/ 	.short	(.L_27 - .L_26)
.L_26:
        /*0090*/ 	.word	0x00000008
.L_27:


//--------------------- .nv.callgraph             --------------------------
	.section	.nv.callgraph,"",@"SHT_CUDA_CALLGRAPH"
	.align	4
	.sectionentsize	8
	.align		4
        /*0000*/ 	.word	0x00000000
	.align		4
        /*0004*/ 	.word	0xffffffff
	.align		4
        /*0008*/ 	.word	0x00000000
	.align		4
        /*000c*/ 	.word	0xfffffffe
	.align		4
        /*0010*/ 	.word	0x00000000
	.align		4
        /*0014*/ 	.word	0xfffffffd
	.align		4
        /*0018*/ 	.word	0x00000000
	.align		4
        /*001c*/ 	.word	0xfffffffc


//--------------------- .text.triton_poi_fused_convolution_max_pool2d_with_indices_relu_14 --------------------------
	.section	.text.triton_poi_fused_convolution_max_pool2d_with_indices_relu_14,"ax",@progbits
	.sectionflags	@"SHF_BARRIERS=1"
	.align	128
        .global         triton_poi_fused_convolution_max_pool2d_with_indices_relu_14
        .type           triton_poi_fused_convolution_max_pool2d_with_indices_relu_14,@function
        .size           triton_poi_fused_convolution_max_pool2d_with_indices_relu_14,(.L_x_1 - triton_poi_fused_convolution_max_pool2d_with_indices_relu_14)
        .other          triton_poi_fused_convolution_max_pool2d_with_indices_relu_14,@"STO_CUDA_ENTRY STV_DEFAULT"
triton_poi_fused_convolution_max_pool2d_with_indices_relu_14:
.text.triton_poi_fused_convolution_max_pool2d_with_indices_relu_14:
[----:B------:R-:W0:Y:S02]  /*0000*/  LDC R1, c[0x0][0x28] ;  /* 0x00000a00ff017b82 */ /* 0x000e240000000800 */
[----:B------:R-:W1:Y:S01]  /*0010*/  S2R R2, SR_CTAID.Y ;  /* 0x0000000000027919 */ /* 0x000e620000002600 */
[----:B------:R-:W2:Y:S01]  /*0020*/  LDC.64 R4, c[0x0][0x218] ;  /* 0x00008600ff047b82 */ /* 0x000ea20000000a00 */
[----:B------:R-:W-:Y:S01]  /*0030*/  ULDC.64 UR6, c[0x0][0x208] ;  /* 0x0000820000067ab9 */ /* 0x000fe20000000a00 */
[----:B------:R-:W3:Y:S01]  /*0040*/  S2R R0, SR_TID.X ;  /* 0x0000000000007919 */ /* 0x000ee20000002100 */
[----:B------:R-:W4:Y:S05]  /*0050*/  S2R R3, SR_CTAID.X ;  /* 0x0000000000037919 */ /* 0x000f2a0000002500 */
[----:B------:R-:W5:Y:S01]  /*0060*/  LDC.64 R12, c[0x0][0x210] ;  /* 0x00008400ff0c7b82 */ /* 0x000f620000000a00 */
[----:B-1----:R-:W-:Y:S01]  /*0070*/  SHF.R.S32.HI R7, RZ, 0x1d, R2 ;  /* 0x0000001dff077819 */ /* 0x002fe20000011402 */
[----:B------:R-:W-:-:S03]  /*0080*/  IMAD.SHL.U32 R2, R2, 0x4, RZ ;  /* 0x0000000402027824 */ /* 0x000fc600078e00ff */
[----:B------:R-:W-:Y:S02]  /*0090*/  SGXT R7, R7, 0x1 ;  /* 0x000000010707781a */ /* 0x000fe40000000200 */
[----:B---3--:R-:W-:Y:S02]  /*00a0*/  LOP3.LUT R16, R0, 0x7f, RZ, 0xc0, !PT ;  /* 0x0000007f00107812 */ /* 0x008fe400078ec0ff */
[----:B------:R-:W-:Y:S02]  /*00b0*/  LEA.HI R7, R7, R2, RZ, 0x8 ;  /* 0x0000000207077211 */ /* 0x000fe400078f40ff */
[----:B----4-:R-:W-:Y:S02]  /*00c0*/  PRMT R14, R16, 0x6540, R3 ;  /* 0x00006540100e7816 */ /* 0x010fe40000000003 */
[C---:B------:R-:W-:Y:S01]  /*00d0*/  LOP3.LUT R9, R7.reuse, 0xffffff00, RZ, 0xc0, !PT ;  /* 0xffffff0007097812 */ /* 0x040fe200078ec0ff */
[----:B------:R-:W-:Y:S01]  /*00e0*/  IMAD.SHL.U32 R7, R7, 0x100, RZ ;  /* 0x0000010007077824 */ /* 0x000fe200078e00ff */
[----:B------:R-:W-:-:S03]  /*00f0*/  LOP3.LUT R6, R14, 0x80, RZ, 0xfc, !PT ;  /* 0x000000800e067812 */ /* 0x000fc600078efcff */
[----:B------:R-:W-:Y:S01]  /*0100*/  IMAD.IADD R9, R2, 0x1, -R9 ;  /* 0x0000000102097824 */ /* 0x000fe200078e0a09 */
[----:B------:R-:W-:Y:S02]  /*0110*/  LOP3.LUT R8, R7, 0xffff0000, RZ, 0xc0, !PT ;  /* 0xffff000007087812 */ /* 0x000fe400078ec0ff */
[----:B------:R-:W-:-:S03]  /*0120*/  ISETP.GE.AND P0, PT, R6, 0x100, PT ;  /* 0x000001000600780c */ /* 0x000fc60003f06270 */
[C---:B------:R-:W-:Y:S02]  /*0130*/  IMAD.IADD R15, R9.reuse, 0x1, R8 ;  /* 0x00000001090f7824 */ /* 0x040fe400078e0208 */
[----:B--2---:R-:W-:Y:S01]  /*0140*/  IMAD.WIDE R8, R9, 0x4, R4 ;  /* 0x0000000409087825 */ /* 0x004fe200078e0204 */
[----:B------:R-:W-:-:S03]  /*0150*/  CS2R R4, SRZ ;  /* 0x0000000000047805 */ /* 0x000fc6000001ff00 */
[--C-:B------:R-:W-:Y:S01]  /*0160*/  IMAD R21, R6, 0x100, R15.reuse ;  /* 0x0000010006157824 */ /* 0x100fe200078e020f */
[----:B------:R-:W-:Y:S01]  /*0170*/  CS2R R6, SRZ ;  /* 0x0000000000067805 */ /* 0x000fe2000001ff00 */
[----:B------:R-:W-:Y:S01]  /*0180*/  IMAD R19, R14, 0x100, R15 ;  /* 0x000001000e137824 */ /* 0x000fe200078e020f */
[----:B------:R-:W2:Y:S01]  /*0190*/  LDG.E.EL.128 R8, desc[UR6][R8.64] ;  /* 0x0000000608087981 */ /* 0x000ea2000c2e1d00 */
[----:B-----5:R-:W-:-:S05]  /*01a0*/  IMAD.WIDE R20, R21, 0x4, R12 ;  /* 0x0000000415147825 */ /* 0x020fca00078e020c */
[----:B------:R-:W2:Y:S01]  /*01b0*/  @!P0 LDG.E.EL.128 R4, desc[UR6][R20.64] ;  /* 0x0000000614048981 */ /* 0x000ea2000c2e1d00 */
[----:B------:R-:W-:Y:S01]  /*01c0*/  ISETP.GE.AND P0, PT, R14, 0x100, PT ;  /* 0x000001000e00780c */ /* 0x000fe20003f06270 */
[----:B------:R-:W-:Y:S01]  /*01d0*/  IMAD.WIDE R18, R19, 0x4, R12 ;  /* 0x0000000413127825 */ /* 0x000fe200078e020c */
[----:B------:R-:W-:Y:S02]  /*01e0*/  CS2R R12, SRZ ;  /* 0x00000000000c7805 */ /* 0x000fe4000001ff00 */
[----:B------:R-:W-:-:S09]  /*01f0*/  CS2R R14, SRZ ;  /* 0x00000000000e7805 */ /* 0x000fd2000001ff00 */
[----:B------:R1:W3:Y:S01]  /*0200*/  @!P0 LDG.E.EL.128 R12, desc[UR6][R18.64] ;  /* 0x00000006120c8981 */ /* 0x0002e2000c2e1d00 */
[----:B------:R-:W4:Y:S01]  /*0210*/  S2UR UR5, SR_CgaCtaId ;  /* 0x00000000000579c3 */ /* 0x000f220000008800 */
[----:B------:R-:W-:Y:S02]  /*0220*/  UMOV UR4, 0x400 ;  /* 0x0000040000047882 */ /* 0x000fe40000000000 */
[----:B----4-:R-:W-:-:S06]  /*0230*/  UPRMT UR4, UR5, 0x654, UR4 ;  /* 0x0000065405047896 */ /* 0x010fcc0008000004 */
[----:B------:R-:W-:Y:S02]  /*0240*/  LEA R16, R16, UR4, 0x2 ;  /* 0x0000000410107c11 */ /* 0x000fe4000f8e10ff */
[C---:B--2---:R-:W-:Y:S01]  /*0250*/  FSETP.GEU.AND P3, PT, R8.reuse, -R4, PT ;  /* 0x800000040800720b */ /* 0x044fe20003f6e000 */
[----:B------:R-:W-:Y:S01]  /*0260*/  FADD R4, R8, R4 ;  /* 0x0000000408047221 */ /* 0x000fe20000000000 */
[C---:B------:R-:W-:Y:S01]  /*0270*/  FSETP.GEU.AND P2, PT, R9.reuse, -R5, PT ;  /* 0x800000050900720b */ /* 0x040fe20003f4e000 */
[----:B------:R-:W-:Y:S01]  /*0280*/  FADD R5, R9, R5 ;  /* 0x0000000509057221 */ /* 0x000fe20000000000 */
[C---:B------:R-:W-:Y:S01]  /*0290*/  FSETP.GEU.AND P1, PT, R10.reuse, -R6, PT ;  /* 0x800000060a00720b */ /* 0x040fe20003f2e000 */
[----:B------:R-:W-:Y:S01]  /*02a0*/  FADD R6, R10, R6 ;  /* 0x000000060a067221 */ /* 0x000fe20000000000 */
[C---:B------:R-:W-:Y:S01]  /*02b0*/  FSETP.GEU.AND P0, PT, R11.reuse, -R7, PT ;  /* 0x800000070b00720b */ /* 0x040fe20003f0e000 */
[----:B------:R-:W-:Y:S01]  /*02c0*/  FADD R7, R11, R7 ;  /* 0x000000070b077221 */ /* 0x000fe20000000000 */
[----:B------:R-:W-:-:S02]  /*02d0*/  FSEL R17, R4, RZ, P3 ;  /* 0x000000ff04117208 */ /* 0x000fc40001800000 */
[----:B------:R-:W-:Y:S02]  /*02e0*/  FSEL R5, R5, RZ, P2 ;  /* 0x000000ff05057208 */ /* 0x000fe40001000000 */
[----:B-1----:R-:W-:Y:S02]  /*02f0*/  FSEL R19, R6, RZ, P1 ;  /* 0x000000ff06137208 */ /* 0x002fe40000800000 */
[----:B------:R-:W-:Y:S02]  /*0300*/  FSEL R7, R7, RZ, P0 ;  /* 0x000000ff07077208 */ /* 0x000fe40000000000 */
[C---:B---3--:R-:W-:Y:S01]  /*0310*/  FSETP.GEU.AND P3, PT, R8.reuse, -R12, PT ;  /* 0x8000000c0800720b */ /* 0x048fe20003f6e000 */
[----:B------:R-:W-:Y:S01]  /*0320*/  FADD R8, R8, R12 ;  /* 0x0000000c08087221 */ /* 0x000fe20000000000 */
[C---:B------:R-:W-:Y:S01]  /*0330*/  FSETP.GEU.AND P2, PT, R9.reuse, -R13, PT ;  /* 0x8000000d0900720b */ /* 0x040fe20003f4e000 */
[----:B------:R-:W-:Y:S01]  /*0340*/  FADD R9, R9, R13 ;  /* 0x0000000d09097221 */ /* 0x000fe20000000000 */
[C---:B------:R-:W-:Y:S01]  /*0350*/  FSETP.GEU.AND P1, PT, R10.reuse, -R14, PT ;  /* 0x8000000e0a00720b */ /* 0x040fe20003f2e000 */
[----:B------:R-:W-:Y:S01]  /*0360*/  FADD R14, R10, R14 ;  /* 0x0000000e0a0e7221 */ /* 0x000fe20000000000 */
[C---:B------:R-:W-:Y:S01]  /*0370*/  FSETP.GEU.AND P0, PT, R11.reuse, -R15, PT ;  /* 0x8000000f0b00720b */ /* 0x040fe20003f0e000 */
[----:B------:R-:W-:Y:S01]  /*0380*/  FADD R11, R11, R15 ;  /* 0x0000000f0b0b7221 */ /* 0x000fe20000000000 */
[----:B------:R1:W-:Y:S01]  /*0390*/  STS [R16+0x200], R17 ;  /* 0x0002001110007388 */ /* 0x0003e20000000800 */
[----:B------:R-:W-:-:S02]  /*03a0*/  FSEL R13, R8, RZ, P3 ;  /* 0x000000ff080d7208 */ /* 0x000fc40001800000 */
[----:B------:R-:W-:Y:S01]  /*03b0*/  FSEL R15, R9, RZ, P2 ;  /* 0x000000ff090f7208 */ /* 0x000fe20001000000 */
[----:B------:R2:W-:Y:S04]  /*03c0*/  STS [R16+0xa08], R19 ;  /* 0x000a081310007388 */ /* 0x0005e80000000800 */
[----:B------:R3:W-:Y:S04]  /*03d0*/  STS [R16+0x604], R5 ;  /* 0x0006040510007388 */ /* 0x0007e80000000800 */
[----:B------:R-:W-:Y:S01]  /*03e0*/  STS [R16+0xe0c], R7 ;  /* 0x000e0c0710007388 */ /* 0x000fe20000000800 */
[----:B-1----:R-:W-:-:S02]  /*03f0*/  FSEL R17, R14, RZ, P1 ;  /* 0x000000ff0e117208 */ /* 0x002fc40000800000 */
[----:B------:R-:W-:Y:S01]  /*0400*/  SHF.R.U32.HI R4, RZ, 0x4, R0 ;  /* 0x00000004ff047819 */ /* 0x000fe20000011600 */
[----:B------:R1:W-:Y:S01]  /*0410*/  STS [R16], R13 ;  /* 0x0000000d10007388 */ /* 0x0003e20000000800 */
[----:B--2---:R-:W-:Y:S01]  /*0420*/  FSEL R19, R11, RZ, P0 ;  /* 0x000000ff0b137208 */ /* 0x004fe20000000000 */
[----:B------:R-:W-:Y:S01]  /*0430*/  IMAD.SHL.U32 R12, R0, 0x4, RZ ;  /* 0x00000004000c7824 */ /* 0x000fe200078e00ff */
[----:B------:R-:W2:Y:S01]  /*0440*/  LDC.64 R8, c[0x0][0x220] ;  /* 0x00008800ff087b82 */ /* 0x000ea20000000a00 */
[----:B------:R-:W-:Y:S04]  /*0450*/  STS [R16+0x404], R15 ;  /* 0x0004040f10007388 */ /* 0x000fe80000000800 */
[----:B------:R-:W-:Y:S04]  /*0460*/  STS [R16+0x808], R17 ;  /* 0x0008081110007388 */ /* 0x000fe80000000800 */
[----:B------:R-:W-:Y:S01]  /*0470*/  STS [R16+0xc0c], R19 ;  /* 0x000c0c1310007388 */ /* 0x000fe20000000800 */
[----:B------:R-:W-:-:S02]  /*0480*/  LOP3.LUT R4, R4, 0x4, RZ, 0xc0, !PT ;  /* 0x0000000404047812 */ /* 0x000fc400078ec0ff */
[----:B------:R-:W-:-:S03]  /*0490*/  LOP3.LUT R10, R12, 0x1fc, RZ, 0xc0, !PT ;  /* 0x000001fc0c0a7812 */ /* 0x000fc600078ec0ff */
[----:B---3--:R-:W-:-:S04]  /*04a0*/  VIADD R5, R4, UR4 ;  /* 0x0000000404057c36 */ /* 0x008fc80008000000 */
[----:B------:R-:W-:Y:S01]  /*04b0*/  IMAD R14, R10, 0x4, R5 ;  /* 0x000000040a0e7824 */ /* 0x000fe200078e0205 */
[----:B------:R-:W-:Y:S01]  /*04c0*/  BAR.SYNC.DEFER_BLOCKING 0x0 ;  /* 0x0000000000007b1d */ /* 0x000fe20000010000 */
[----:B------:R-:W-:Y:S02]  /*04d0*/  SHF.R.U32.HI R11, RZ, 0x6, R0 ;  /* 0x00000006ff0b7819 */ /* 0x000fe40000011600 */
[----:B------:R-:W-:-:S03]  /*04e0*/  LOP3.LUT R12, R12, 0xfc, RZ, 0xc0, !PT ;  /* 0x000000fc0c0c7812 */ /* 0x000fc600078ec0ff */
[----:B------:R-:W-:Y:S04]  /*04f0*/  LDS R4, [R14] ;  /* 0x000000000e047984 */ /* 0x000fe80000000800 */
[----:B------:R-:W-:Y:S04]  /*0500*/  LDS R5, [R14+0x4] ;  /* 0x000004000e057984 */ /* 0x000fe80000000800 */
[----:B------:R-:W-:Y:S04]  /*0510*/  LDS R6, [R14+0x8] ;  /* 0x000008000e067984 */ /* 0x000fe80000000800 */
[----:B------:R-:W3:Y:S01]  /*0520*/  LDS R7, [R14+0xc] ;  /* 0x00000c000e077984 */ /* 0x000ee20000000800 */
[----:B------:R-:W-:-:S02]  /*0530*/  SGXT.U32 R11, R11, 0x1 ;  /* 0x000000010b0b781a */ /* 0x000fc40000000000 */
[----:B------:R-:W-:Y:S02]  /*0540*/  PRMT R12, R12, 0x6540, R3 ;  /* 0x000065400c0c7816 */ /* 0x000fe40000000003 */
[----:B------:R-:W-:Y:S02]  /*0550*/  LOP3.LUT R0, R10, 0x200, RZ, 0xfc, !PT ;  /* 0x000002000a007812 */ /* 0x000fe400078efcff */
[----:B------:R-:W-:Y:S02]  /*0560*/  LOP3.LUT R11, R2, R11, RZ, 0xfc, !PT ;  /* 0x0000000b020b7212 */ /* 0x000fe400078efcff */
[----:B------:R-:W-:Y:S02]  /*0570*/  ISETP.GE.AND P0, PT, R12, 0x100, PT ;  /* 0x000001000c00780c */ /* 0x000fe40003f06270 */
[----:B------:R-:W-:Y:S01]  /*0580*/  SHF.R.U32.HI R0, RZ, 0x6, R0 ;  /* 0x00000006ff007819 */ /* 0x000fe20000011600 */
[----:B------:R-:W-:-:S03]  /*0590*/  IMAD R11, R11, 0x100, R12 ;  /* 0x000001000b0b7824 */ /* 0x000fc600078e020c */
[----:B------:R-:W-:Y:S01]  /*05a0*/  LOP3.LUT R0, R0, 0xc, RZ, 0xc0, !PT ;  /* 0x0000000c00007812 */ /* 0x000fe200078ec0ff */
[----:B--2---:R-:W-:-:S04]  /*05b0*/  IMAD.WIDE R2, R11, 0x4, R8 ;  /* 0x000000040b027825 */ /* 0x004fc800078e0208 */
[----:B-1----:R-:W-:-:S04]  /*05c0*/  VIADD R13, R0, UR4 ;  /* 0x00000004000d7c36 */ /* 0x002fc80008000000 */
[----:B------:R-:W-:Y:S01]  /*05d0*/  IMAD R13, R10, 0x4, R13 ;  /* 0x000000040a0d7824 */ /* 0x000fe200078e020d */
[----:B---3--:R1:W-:Y:S01]  /*05e0*/  @!P0 STG.E.128 desc[UR6][R2.64], R4 ;  /* 0x0000000402008986 */ /* 0x0083e2000c101d06 */
[----:B------:R-:W-:Y:S05]  /*05f0*/  @P0 EXIT ;  /* 0x000000000000094d */ /* 0x000fea0003800000 */
[----:B-1----:R-:W-:Y:S01]  /*0600*/  LDS R4, [R13+0x800] ;  /* 0x000800000d047984 */ /* 0x002fe20000000800 */
[----:B------:R-:W-:-:S03]  /*0610*/  VIADD R11, R11, 0x200 ;  /* 0x000002000b0b7836 */ /* 0x000fc60000000000 */
[----:B------:R-:W-:Y:S01]  /*0620*/  LDS R5, [R13+0x804] ;  /* 0x000804000d057984 */ /* 0x000fe20000000800 */
[----:B------:R-:W-:-:S03]  /*0630*/  IMAD.WIDE R8, R11, 0x4, R8 ;  /* 0x000000040b087825 */ /* 0x000fc600078e0208 */
[----:B------:R-:W-:Y:S04]  /*0640*/  LDS R6, [R13+0x808] ;  /* 0x000808000d067984 */ /* 0x000fe80000000800 */
[----:B------:R-:W0:Y:S04]  /*0650*/  LDS R7, [R13+0x80c] ;  /* 0x00080c000d077984 */ /* 0x000e280000000800 */
[----:B0-----:R-:W-:Y:S01]  /*0660*/  STG.E.128 desc[UR6][R8.64], R4 ;  /* 0x0000000408007986 */ /* 0x001fe2000c101d06 */
[----:B------:R-:W-:Y:S05]  /*0670*/  EXIT ;  /* 0x000000000000794d */ /* 0x000fea0003800000 */
.L_x_0:
[----:B------:R-:W-:-:S00]  /*0680*/  BRA `(.L_x_0) ;  /* 0xfffffffc00fc7947 */ /* 0x000fc0000383ffff */
[----:B------:R-:W-:-:S00]  /*0690*/  NOP ;  /* 0x0000000000007918 */ /* 0x000fc00000000000 */
        /* <DEDUP_REMOVED lines=14> */
.L_x_1:


//--------------------- .nv.shared.triton_poi_fused_convolution_max_pool2d_with_indices_relu_14 --------------------------
	.section	.nv.shared.triton_poi_fused_convolution_max_pool2d_with_indices_relu_14,"aw",@nobits
	.sectionflags	@""
	.align	16
	.zero		1024


//--------------------- .nv.constant0.triton_poi_fused_convolution_max_pool2d_with_indices_relu_14 --------------------------
	.section	.nv.constant0.triton_poi_fused_convolution_max_pool2d_with_indices_relu_14,"a",@progbits
	.sectionflags	@""
	.align	4
.nv.constant0.triton_poi_fused_convolution_max_pool2d_with_indices_relu_14:
	.zero		560
